//
// Generated by NVIDIA NVVM Compiler
//
// Compiler Build ID: CL-36424714
// Cuda compilation tools, release 13.0, V13.0.88
// Based on NVVM 20.0.0
//

.version 9.0
.target sm_100
.address_size 64

	// .globl	_Z6expandiPiS_PfS_S_S0_

.visible .entry _Z6expandiPiS_PfS_S_S0_(
	.param .u32 _Z6expandiPiS_PfS_S_S0__param_0,
	.param .u64 .ptr .align 1 _Z6expandiPiS_PfS_S_S0__param_1,
	.param .u64 .ptr .align 1 _Z6expandiPiS_PfS_S_S0__param_2,
	.param .u64 .ptr .align 1 _Z6expandiPiS_PfS_S_S0__param_3,
	.param .u64 .ptr .align 1 _Z6expandiPiS_PfS_S_S0__param_4,
	.param .u64 .ptr .align 1 _Z6expandiPiS_PfS_S_S0__param_5,
	.param .u64 .ptr .align 1 _Z6expandiPiS_PfS_S_S0__param_6
)
{
	.reg .pred 	%p<8>;
	.reg .b32 	%r<44>;
	.reg .b32 	%f<3>;
	.reg .b64 	%rd<29>;

	ld.param.u32 	%r11, [_Z6expandiPiS_PfS_S_S0__param_0];
	ld.param.u64 	%rd5, [_Z6expandiPiS_PfS_S_S0__param_1];
	ld.param.u64 	%rd6, [_Z6expandiPiS_PfS_S_S0__param_2];
	ld.param.u64 	%rd7, [_Z6expandiPiS_PfS_S_S0__param_3];
	ld.param.u64 	%rd8, [_Z6expandiPiS_PfS_S_S0__param_4];
	ld.param.u64 	%rd9, [_Z6expandiPiS_PfS_S_S0__param_5];
	ld.param.u64 	%rd10, [_Z6expandiPiS_PfS_S_S0__param_6];
	cvta.to.global.u64 	%rd1, %rd7;
	cvta.to.global.u64 	%rd2, %rd6;
	cvta.to.global.u64 	%rd3, %rd5;
	cvta.to.global.u64 	%rd11, %rd10;
	cvta.to.global.u64 	%rd12, %rd9;
	cvta.to.global.u64 	%rd13, %rd8;
	mov.u32 	%r12, %tid.x;
	mov.u32 	%r13, %ctaid.x;
	mov.u32 	%r14, %ntid.x;
	mad.lo.s32 	%r15, %r13, %r14, %r12;
	mul.wide.s32 	%rd14, %r15, 4;
	add.s64 	%rd15, %rd13, %rd14;
	ld.global.u32 	%r16, [%rd15];
	add.s32 	%r17, %r16, -1;
	mad.lo.s32 	%r1, %r17, %r11, 1;
	add.s64 	%rd16, %rd12, %rd14;
	ld.global.u32 	%r18, [%rd16];
	add.s32 	%r19, %r18, -1;
	mad.lo.s32 	%r2, %r19, %r11, 1;
	add.s64 	%rd4, %rd11, %rd14;
	mul.lo.s32 	%r3, %r15, %r11;
	setp.lt.s32 	%p1, %r11, 1;
	@%p1 bra 	$L__BB0_9;
	ld.global.f32 	%f2, [%rd4];
	cvt.rzi.s32.f32 	%r21, %f2;
	cvt.rn.f32.s32 	%f1, %r21;
	and.b32  	%r4, %r11, 3;
	setp.lt.u32 	%p2, %r11, 4;
	mov.b32 	%r43, 0;
	@%p2 bra 	$L__BB0_4;
	and.b32  	%r43, %r11, 2147483644;
	mov.b32 	%r41, 0;
$L__BB0_3:
	.pragma "nounroll";
	add.s32 	%r23, %r1, %r41;
	add.s32 	%r24, %r41, %r3;
	mul.wide.s32 	%rd17, %r24, 4;
	add.s64 	%rd18, %rd3, %rd17;
	st.global.u32 	[%rd18], %r23;
	add.s32 	%r25, %r2, %r41;
	add.s64 	%rd19, %rd2, %rd17;
	st.global.u32 	[%rd19], %r25;
	add.s64 	%rd20, %rd1, %rd17;
	st.global.f32 	[%rd20], %f1;
	add.s32 	%r26, %r23, 1;
	st.global.u32 	[%rd18+4], %r26;
	add.s32 	%r27, %r25, 1;
	st.global.u32 	[%rd19+4], %r27;
	st.global.f32 	[%rd20+4], %f1;
	add.s32 	%r28, %r23, 2;
	st.global.u32 	[%rd18+8], %r28;
	add.s32 	%r29, %r25, 2;
	st.global.u32 	[%rd19+8], %r29;
	st.global.f32 	[%rd20+8], %f1;
	add.s32 	%r30, %r23, 3;
	st.global.u32 	[%rd18+12], %r30;
	add.s32 	%r31, %r25, 3;
	st.global.u32 	[%rd19+12], %r31;
	st.global.f32 	[%rd20+12], %f1;
	add.s32 	%r41, %r41, 4;
	setp.ne.s32 	%p3, %r41, %r43;
	@%p3 bra 	$L__BB0_3;
$L__BB0_4:
	setp.eq.s32 	%p4, %r4, 0;
	@%p4 bra 	$L__BB0_9;
	setp.eq.s32 	%p5, %r4, 1;
	@%p5 bra 	$L__BB0_7;
	add.s32 	%r32, %r1, %r43;
	add.s32 	%r33, %r43, %r3;
	mul.wide.s32 	%rd21, %r33, 4;
	add.s64 	%rd22, %rd3, %rd21;
	st.global.u32 	[%rd22], %r32;
	add.s32 	%r34, %r2, %r43;
	add.s64 	%rd23, %rd2, %rd21;
	st.global.u32 	[%rd23], %r34;
	add.s64 	%rd24, %rd1, %rd21;
	st.global.f32 	[%rd24], %f1;
	add.s32 	%r35, %r32, 1;
	st.global.u32 	[%rd22+4], %r35;
	add.s32 	%r36, %r34, 1;
	st.global.u32 	[%rd23+4], %r36;
	st.global.f32 	[%rd24+4], %f1;
	add.s32 	%r43, %r43, 2;
$L__BB0_7:
	and.b32  	%r37, %r11, 1;
	setp.eq.b32 	%p6, %r37, 1;
	not.pred 	%p7, %p6;
	@%p7 bra 	$L__BB0_9;
	add.s32 	%r38, %r1, %r43;
	add.s32 	%r39, %r43, %r3;
	mul.wide.s32 	%rd25, %r39, 4;
	add.s64 	%rd26, %rd3, %rd25;
	st.global.u32 	[%rd26], %r38;
	add.s32 	%r40, %r2, %r43;
	add.s64 	%rd27, %rd2, %rd25;
	st.global.u32 	[%rd27], %r40;
	add.s64 	%rd28, %rd1, %rd25;
	st.global.f32 	[%rd28], %f1;
$L__BB0_9:
	ret;

}


// ===== COMPILED SASS (sm_100) =====

	.target	sm_100

	.elftype	@"ET_EXEC"


//--------------------- .note.nv.tkinfo           --------------------------
	.section	.note.nv.tkinfo,"",@"SHT_NOTE"
	.sectionflags	@"SHF_NOTE_NV_TKINFO"
	.tkinfo
        /*0018*/ 	.word	0x00000002
        /*0030*/ 	.string	""
        /*0030*/ 	.string	"ptxas"
        /*0030*/ 	.string	"Cuda compilation tools, release 13.0, V13.0.88"
        /*0030*/ 	.string	"Build cuda_13.0.r13.0/compiler.36424714_0"
        /*0030*/ 	.string	"-arch sm_100 -m 64 "



//--------------------- .note.nv.cuinfo           --------------------------
	.section	.note.nv.cuinfo,"",@"SHT_NOTE"
	.sectionflags	@"SHF_NOTE_NV_CUINFO"
        /*0018*/ 	.short	0x0002
        /*001a*/ 	.short	0x0064
        /*001c*/ 	.short	0x0082
	.zero		2


//--------------------- .nv.info                  --------------------------
	.section	.nv.info,"",@"SHT_CUDA_INFO"
	.align	4


	//----- nvinfo : EIATTR_REGCOUNT
	.align		4
        /*0000*/ 	.byte	0x04, 0x2f
        /*0002*/ 	.short	(.L_1 - .L_0)
	.align		4
.L_0:
        /*0004*/ 	.word	index@(_Z6expandiPiS_PfS_S_S0_)
        /*0008*/ 	.word	0x00000020


	//----- nvinfo : EIATTR_FRAME_SIZE
	.align		4
.L_1:
        /*000c*/ 	.byte	0x04, 0x11
        /*000e*/ 	.short	(.L_3 - .L_2)
	.align		4
.L_2:
        /*0010*/ 	.word	index@(_Z6expandiPiS_PfS_S_S0_)
        /*0014*/ 	.word	0x00000000


	//----- nvinfo : EIATTR_MIN_STACK_SIZE
	.align		4
.L_3:
        /*0018*/ 	.byte	0x04, 0x12
        /*001a*/ 	.short	(.L_5 - .L_4)
	.align		4
.L_4:
        /*001c*/ 	.word	index@(_Z6expandiPiS_PfS_S_S0_)
        /*0020*/ 	.word	0x00000000
.L_5:


//--------------------- .nv.compat                --------------------------
	.section	.nv.compat,"",@"SHT_CUDA_COMPAT_INFO"
	.align	4
        /*0000*/ 	.byte	0x02, 0x09, 0x00, 0x00, 0x02, 0x02, 0x01, 0x00, 0x02, 0x05, 0x05, 0x00, 0x03, 0x07, 0x01, 0x01
        /*0010*/ 	.byte	0x02, 0x03, 0x00, 0x00, 0x02, 0x06, 0x01, 0x00, 0x04, 0x0b, 0x08, 0x00, 0x09, 0x00, 0x00, 0x00
        /*0020*/ 	.byte	0x00, 0x00, 0x00, 0x00


//--------------------- .nv.info._Z6expandiPiS_PfS_S_S0_ --------------------------
	.section	.nv.info._Z6expandiPiS_PfS_S_S0_,"",@"SHT_CUDA_INFO"
	.sectionflags	@""
	.align	4


	//----- nvinfo : EIATTR_CUDA_API_VERSION
	.align		4
        /*0000*/ 	.byte	0x04, 0x37
        /*0002*/ 	.short	(.L_7 - .L_6)
.L_6:
        /*0004*/ 	.word	0x00000082


	//----- nvinfo : EIATTR_KPARAM_INFO
	.align		4
.L_7:
        /*0008*/ 	.byte	0x04, 0x17
        /*000a*/ 	.short	(.L_9 - .L_8)
.L_8:
        /*000c*/ 	.word	0x00000000
        /*0010*/ 	.short	0x0006
        /*0012*/ 	.short	0x0030
        /*0014*/ 	.byte	0x00, 0xf5, 0x21, 0x00


	//----- nvinfo : EIATTR_KPARAM_INFO
	.align		4
.L_9:
        /*0018*/ 	.byte	0x04, 0x17
        /*001a*/ 	.short	(.L_11 - .L_10)
.L_10:
        /*001c*/ 	.word	0x00000000
        /*0020*/ 	.short	0x0005
        /*0022*/ 	.short	0x0028
        /*0024*/ 	.byte	0x00, 0xf5, 0x21, 0x00


	//----- nvinfo : EIATTR_KPARAM_INFO
	.align		4
.L_11:
        /*0028*/ 	.byte	0x04, 0x17
        /*002a*/ 	.short	(.L_13 - .L_12)
.L_12:
        /*002c*/ 	.word	0x00000000
        /*0030*/ 	.short	0x0004
        /*0032*/ 	.short	0x0020
        /*0034*/ 	.byte	0x00, 0xf5, 0x21, 0x00


	//----- nvinfo : EIATTR_KPARAM_INFO
	.align		4
.L_13:
        /*0038*/ 	.byte	0x04, 0x17
        /*003a*/ 	.short	(.L_15 - .L_14)
.L_14:
        /*003c*/ 	.word	0x00000000
        /*0040*/ 	.short	0x0003
        /*0042*/ 	.short	0x0018
        /*0044*/ 	.byte	0x00, 0xf5, 0x21, 0x00


	//----- nvinfo : EIATTR_KPARAM_INFO
	.align		4
.L_15:
        /*0048*/ 	.byte	0x04, 0x17
        /*004a*/ 	.short	(.L_17 - .L_16)
.L_16:
        /*004c*/ 	.word	0x00000000
        /*0050*/ 	.short	0x0002
        /*0052*/ 	.short	0x0010
        /*0054*/ 	.byte	0x00, 0xf5, 0x21, 0x00


	//----- nvinfo : EIATTR_KPARAM_INFO
	.align		4
.L_17:
        /*0058*/ 	.byte	0x04, 0x17
        /*005a*/ 	.short	(.L_19 - .L_18)
.L_18:
        /*005c*/ 	.word	0x00000000
        /*0060*/ 	.short	0x0001
        /*0062*/ 	.short	0x0008
        /*0064*/ 	.byte	0x00, 0xf5, 0x21, 0x00


	//----- nvinfo : EIATTR_KPARAM_INFO
	.align		4
.L_19:
        /*0068*/ 	.byte	0x04, 0x17
        /*006a*/ 	.short	(.L_21 - .L_20)
.L_20:
        /*006c*/ 	.word	0x00000000
        /*0070*/ 	.short	0x0000
        /*0072*/ 	.short	0x0000
        /*0074*/ 	.byte	0x00, 0xf0, 0x11, 0x00


	//----- nvinfo : EIATTR_SPARSE_MMA_MASK
	.align		4
.L_21:
        /*0078*/ 	.byte	0x03, 0x50
        /*007a*/ 	.short	0x0000


	//----- nvinfo : EIATTR_MAXREG_COUNT
	.align		4
        /*007c*/ 	.byte	0x03, 0x1b
        /*007e*/ 	.short	0x00ff


	//----- nvinfo : EIATTR_MERCURY_ISA_VERSION
	.align		4
        /*0080*/ 	.byte	0x03, 0x5f
        /*0082*/ 	.short	0x0101


	//----- nvinfo : EIATTR_VRC_CTA_INIT_COUNT
	.align		4
        /*0084*/ 	.byte	0x02, 0x4a
	.zero		1
	.zero		1


	//----- nvinfo : EIATTR_EXIT_INSTR_OFFSETS
	.align		4
        /*0088*/ 	.byte	0x04, 0x1c
        /*008a*/ 	.short	(.L_23 - .L_22)


	//   ....[0]....
.L_22:
        /*008c*/ 	.word	0x00000070


	//   ....[1]....
        /*0090*/ 	.word	0x000003d0


	//   ....[2]....
        /*0094*/ 	.word	0x00000540


	//   ....[3]....
        /*0098*/ 	.word	0x00000610


	//----- nvinfo : EIATTR_CBANK_PARAM_SIZE
	.align		4
.L_23:
        /*009c*/ 	.byte	0x03, 0x19
        /*009e*/ 	.short	0x0038


	//----- nvinfo : EIATTR_PARAM_CBANK
	.align		4
        /*00a0*/ 	.byte	0x04, 0x0a
        /*00a2*/ 	.short	(.L_25 - .L_24)
	.align		4
.L_24:
        /*00a4*/ 	.word	index@(.nv.constant0._Z6expandiPiS_PfS_S_S0_)
        /*00a8*/ 	.short	0x0380
        /*00aa*/ 	.short	0x0038


	//----- nvinfo : EIATTR_SW_WAR
	.align		4
.L_25:
        /*00ac*/ 	.byte	0x04, 0x36
        /*00ae*/ 	.short	(.L_27 - .L_26)
.L_26:
        /*00b0*/ 	.word	0x00000008
.L_27:


//--------------------- .nv.callgraph             --------------------------
	.section	.nv.callgraph,"",@"SHT_CUDA_CALLGRAPH"
	.align	4
	.sectionentsize	8
	.align		4
        /*0000*/ 	.word	0x00000000
	.align		4
        /*0004*/ 	.word	0xffffffff
	.align		4
        /*0008*/ 	.word	0x00000000
	.align		4
        /*000c*/ 	.word	0xfffffffe
	.align		4
        /*0010*/ 	.word	0x00000000
	.align		4
        /*0014*/ 	.word	0xfffffffd
	.align		4
        /*0018*/ 	.word	0x00000000
	.align		4
        /*001c*/ 	.word	0xfffffffc


//--------------------- .text._Z6expandiPiS_PfS_S_S0_ --------------------------
	.section	.text._Z6expandiPiS_PfS_S_S0_,"ax",@progbits
	.align	128
        .global         _Z6expandiPiS_PfS_S_S0_
        .type           _Z6expandiPiS_PfS_S_S0_,@function
        .size           _Z6expandiPiS_PfS_S_S0_,(.L_x_4 - _Z6expandiPiS_PfS_S_S0_)
        .other          _Z6expandiPiS_PfS_S_S0_,@"STO_CUDA_ENTRY STV_DEFAULT"
_Z6expandiPiS_PfS_S_S0_:
.text._Z6expandiPiS_PfS_S_S0_:
[----:B------:R-:W-:Y:S08]  /*0000*/  LDC R1, c[0x0][0x37c] ;  /* 0x0000df00ff017b82 */ /* 0x000ff00000000800 */
[----:B------:R-:W0:Y:S01]  /*0010*/  LDC R0, c[0x0][0x380] ;  /* 0x0000e000ff007b82 */ /* 0x000e220000000800 */
[----:B------:R-:W1:Y:S07]  /*0020*/  S2R R3, SR_TID.X ;  /* 0x0000000000037919 */ /* 0x000e6e0000002100 */
[----:B------:R-:W1:Y:S08]  /*0030*/  S2UR UR4, SR_CTAID.X ;  /* 0x00000000000479c3 */ /* 0x000e700000002500 */
[----:B------:R-:W1:Y:S01]  /*0040*/  LDC R2, c[0x0][0x360] ;  /* 0x0000d800ff027b82 */ /* 0x000e620000000800 */
[----:B0-----:R-:W-:Y:S01]  /*0050*/  ISETP.GE.AND P0, PT, R0, 0x1, PT ;  /* 0x000000010000780c */ /* 0x001fe20003f06270 */
[----:B-1----:R-:W-:-:S12]  /*0060*/  IMAD R3, R2, UR4, R3 ;  /* 0x0000000402037c24 */ /* 0x002fd8000f8e0203 */
[----:B------:R-:W-:Y:S05]  /*0070*/  @!P0 EXIT ;  /* 0x000000000000894d */ /* 0x000fea0003800000 */
[----:B------:R-:W0:Y:S01]  /*0080*/  LDC.64 R4, c[0x0][0x3b0] ;  /* 0x0000ec00ff047b82 */ /* 0x000e220000000a00 */
[----:B------:R-:W1:Y:S07]  /*0090*/  LDCU.64 UR6, c[0x0][0x358] ;  /* 0x00006b00ff0677ac */ /* 0x000e6e0008000a00 */
[----:B------:R-:W2:Y:S08]  /*00a0*/  LDC.64 R8, c[0x0][0x3a0] ;  /* 0x0000e800ff087b82 */ /* 0x000eb00000000a00 */
[----:B------:R-:W3:Y:S01]  /*00b0*/  LDC.64 R10, c[0x0][0x3a8] ;  /* 0x0000ea00ff0a7b82 */ /* 0x000ee20000000a00 */
[----:B0-----:R-:W-:-:S05]  /*00c0*/  IMAD.WIDE R4, R3, 0x4, R4 ;  /* 0x0000000403047825 */ /* 0x001fca00078e0204 */
[----:B-1----:R-:W4:Y:S01]  /*00d0*/  LDG.E R12, desc[UR6][R4.64] ;  /* 0x00000006040c7981 */ /* 0x002f22000c1e1900 */
[----:B--2---:R-:W-:-:S06]  /*00e0*/  IMAD.WIDE R8, R3, 0x4, R8 ;  /* 0x0000000403087825 */ /* 0x004fcc00078e0208 */
[----:B------:R-:W2:Y:S01]  /*00f0*/  LDG.E R8, desc[UR6][R8.64] ;  /* 0x0000000608087981 */ /* 0x000ea2000c1e1900 */
[----:B---3--:R-:W-:-:S06]  /*0100*/  IMAD.WIDE R10, R3, 0x4, R10 ;  /* 0x00000004030a7825 */ /* 0x008fcc00078e020a */
[----:B------:R-:W3:Y:S01]  /*0110*/  LDG.E R10, desc[UR6][R10.64] ;  /* 0x000000060a0a7981 */ /* 0x000ee2000c1e1900 */
[C---:B------:R-:W-:Y:S02]  /*0120*/  ISETP.GE.U32.AND P1, PT, R0.reuse, 0x4, PT ;  /* 0x000000040000780c */ /* 0x040fe40003f26070 */
[----:B------:R-:W-:Y:S01]  /*0130*/  LOP3.LUT R7, R0, 0x3, RZ, 0xc0, !PT ;  /* 0x0000000300077812 */ /* 0x000fe200078ec0ff */
[----:B------:R-:W-:-:S03]  /*0140*/  IMAD.MOV.U32 R6, RZ, RZ, RZ ;  /* 0x000000ffff067224 */ /* 0x000fc600078e00ff */
[----:B------:R-:W-:Y:S01]  /*0150*/  ISETP.NE.AND P0, PT, R7, RZ, PT ;  /* 0x000000ff0700720c */ /* 0x000fe20003f05270 */
[----:B----4-:R-:W0:Y:S01]  /*0160*/  F2I.TRUNC.NTZ R2, R12 ;  /* 0x0000000c00027305 */ /* 0x010e22000020f100 */
[----:B--2---:R-:W-:Y:S02]  /*0170*/  IADD3 R13, PT, PT, R8, -0x1, RZ ;  /* 0xffffffff080d7810 */ /* 0x004fe40007ffe0ff */
[----:B---3--:R-:W-:-:S03]  /*0180*/  IADD3 R15, PT, PT, R10, -0x1, RZ ;  /* 0xffffffff0a0f7810 */ /* 0x008fc60007ffe0ff */
[----:B------:R-:W-:Y:S01]  /*0190*/  IMAD R4, R13, R0, 0x1 ;  /* 0x000000010d047424 */ /* 0x000fe200078e0200 */
[----:B0-----:R-:W-:Y:S01]  /*01a0*/  I2FP.F32.S32 R2, R2 ;  /* 0x0000000200027245 */ /* 0x001fe20000201400 */
[----:B------:R-:W-:Y:S01]  /*01b0*/  IMAD R5, R15, R0, 0x1 ;  /* 0x000000010f057424 */ /* 0x000fe200078e0200 */
[----:B------:R-:W-:Y:S06]  /*01c0*/  @!P1 BRA `(.L_x_0) ;  /* 0x0000000000809947 */ /* 0x000fec0003800000 */
[----:B------:R-:W0:Y:S01]  /*01d0*/  LDC.64 R8, c[0x0][0x388] ;  /* 0x0000e200ff087b82 */ /* 0x000e220000000a00 */
[----:B------:R-:W-:Y:S01]  /*01e0*/  LOP3.LUT R6, R0, 0x7ffffffc, RZ, 0xc0, !PT ;  /* 0x7ffffffc00067812 */ /* 0x000fe200078ec0ff */
[----:B------:R-:W-:-:S06]  /*01f0*/  UMOV UR4, URZ ;  /* 0x000000ff00047c82 */ /* 0x000fcc0008000000 */
[----:B------:R-:W1:Y:S08]  /*0200*/  LDC.64 R10, c[0x0][0x390] ;  /* 0x0000e400ff0a7b82 */ /* 0x000e700000000a00 */
[----:B------:R-:W2:Y:S02]  /*0210*/  LDC.64 R12, c[0x0][0x398] ;  /* 0x0000e600ff0c7b82 */ /* 0x000ea40000000a00 */
.L_x_1:
[----:B---3--:R-:W-:Y:S01]  /*0220*/  IMAD R19, R3, R0, UR4 ;  /* 0x0000000403137e24 */ /* 0x008fe2000f8e0200 */
[----:B------:R-:W-:Y:S02]  /*0230*/  IADD3 R21, PT, PT, R4, UR4, RZ ;  /* 0x0000000404157c10 */ /* 0x000fe4000fffe0ff */
[----:B------:R-:W-:Y:S01]  /*0240*/  IADD3 R23, PT, PT, R5, UR4, RZ ;  /* 0x0000000405177c10 */ /* 0x000fe2000fffe0ff */
[----:B------:R-:W-:Y:S01]  /*0250*/  UIADD3 UR4, UPT, UPT, UR4, 0x4, URZ ;  /* 0x0000000404047890 */ /* 0x000fe2000fffe0ff */
[----:B0-----:R-:W-:Y:S01]  /*0260*/  IMAD.WIDE R14, R19, 0x4, R8 ;  /* 0x00000004130e7825 */ /* 0x001fe200078e0208 */
[----:B------:R-:W-:Y:S02]  /*0270*/  IADD3 R29, PT, PT, R21, 0x2, RZ ;  /* 0x00000002151d7810 */ /* 0x000fe40007ffe0ff */
[----:B------:R-:W-:Y:S01]  /*0280*/  IADD3 R27, PT, PT, R23, 0x1, RZ ;  /* 0x00000001171b7810 */ /* 0x000fe20007ffe0ff */
[----:B-1----:R-:W-:Y:S01]  /*0290*/  IMAD.WIDE R16, R19, 0x4, R10 ;  /* 0x0000000413107825 */ /* 0x002fe200078e020a */
[----:B------:R-:W-:Y:S01]  /*02a0*/  ISETP.NE.AND P1, PT, R6, UR4, PT ;  /* 0x0000000406007c0c */ /* 0x000fe2000bf25270 */
[----:B------:R3:W-:Y:S01]  /*02b0*/  STG.E desc[UR6][R14.64], R21 ;  /* 0x000000150e007986 */ /* 0x0007e2000c101906 */
[----:B------:R-:W-:Y:S01]  /*02c0*/  IADD3 R22, PT, PT, R21, 0x3, RZ ;  /* 0x0000000315167810 */ /* 0x000fe20007ffe0ff */
[----:B--2---:R-:W-:Y:S01]  /*02d0*/  IMAD.WIDE R18, R19, 0x4, R12 ;  /* 0x0000000413127825 */ /* 0x004fe200078e020c */
[----:B------:R-:W-:Y:S01]  /*02e0*/  IADD3 R24, PT, PT, R23, 0x3, RZ ;  /* 0x0000000317187810 */ /* 0x000fe20007ffe0ff */
[----:B------:R3:W-:Y:S02]  /*02f0*/  STG.E desc[UR6][R16.64], R23 ;  /* 0x0000001710007986 */ /* 0x0007e4000c101906 */
[----:B------:R-:W-:-:S02]  /*0300*/  VIADD R25, R21, 0x1 ;  /* 0x0000000115197836 */ /* 0x000fc40000000000 */
[----:B------:R3:W-:Y:S01]  /*0310*/  STG.E desc[UR6][R18.64], R2 ;  /* 0x0000000212007986 */ /* 0x0007e2000c101906 */
[----:B------:R-:W-:-:S03]  /*0320*/  VIADD R20, R23, 0x2 ;  /* 0x0000000217147836 */ /* 0x000fc60000000000 */
[----:B------:R3:W-:Y:S04]  /*0330*/  STG.E desc[UR6][R14.64+0x4], R25 ;  /* 0x000004190e007986 */ /* 0x0007e8000c101906 */
[----:B------:R3:W-:Y:S04]  /*0340*/  STG.E desc[UR6][R16.64+0x4], R27 ;  /* 0x0000041b10007986 */ /* 0x0007e8000c101906 */
[----:B------:R3:W-:Y:S04]  /*0350*/  STG.E desc[UR6][R18.64+0x4], R2 ;  /* 0x0000040212007986 */ /* 0x0007e8000c101906 */
[----:B------:R3:W-:Y:S04]  /*0360*/  STG.E desc[UR6][R14.64+0x8], R29 ;  /* 0x0000081d0e007986 */ /* 0x0007e8000c101906 */
[----:B------:R3:W-:Y:S04]  /*0370*/  STG.E desc[UR6][R16.64+0x8], R20 ;  /* 0x0000081410007986 */ /* 0x0007e8000c101906 */
[----:B------:R3:W-:Y:S04]  /*0380*/  STG.E desc[UR6][R18.64+0x8], R2 ;  /* 0x0000080212007986 */ /* 0x0007e8000c101906 */
[----:B------:R3:W-:Y:S04]  /*0390*/  STG.E desc[UR6][R14.64+0xc], R22 ;  /* 0x00000c160e007986 */ /* 0x0007e8000c101906 */
[----:B------:R3:W-:Y:S04]  /*03a0*/  STG.E desc[UR6][R16.64+0xc], R24 ;  /* 0x00000c1810007986 */ /* 0x0007e8000c101906 */
[----:B------:R3:W-:Y:S01]  /*03b0*/  STG.E desc[UR6][R18.64+0xc], R2 ;  /* 0x00000c0212007986 */ /* 0x0007e2000c101906 */
[----:B------:R-:W-:Y:S05]  /*03c0*/  @P1 BRA `(.L_x_1) ;  /* 0xfffffffc00941947 */ /* 0x000fea000383ffff */
.L_x_0:
[----:B------:R-:W-:Y:S05]  /*03d0*/  @!P0 EXIT ;  /* 0x000000000000894d */ /* 0x000fea0003800000 */
[----:B------:R-:W-:Y:S02]  /*03e0*/  ISETP.NE.AND P0, PT, R7, 0x1, PT ;  /* 0x000000010700780c */ /* 0x000fe40003f05270 */
[----:B------:R-:W-:-:S04]  /*03f0*/  LOP3.LUT R8, R0, 0x1, RZ, 0xc0, !PT ;  /* 0x0000000100087812 */ /* 0x000fc800078ec0ff */
[----:B------:R-:W-:-:S07]  /*0400*/  ISETP.NE.U32.AND P1, PT, R8, 0x1, PT ;  /* 0x000000010800780c */ /* 0x000fce0003f25070 */
[----:B------:R-:W-:Y:S06]  /*0410*/  @!P0 BRA `(.L_x_2) ;  /* 0x0000000000488947 */ /* 0x000fec0003800000 */
[----:B------:R-:W0:Y:S01]  /*0420*/  LDC.64 R8, c[0x0][0x388] ;  /* 0x0000e200ff087b82 */ /* 0x000e220000000a00 */
[--C-:B---3--:R-:W-:Y:S01]  /*0430*/  IMAD R15, R3, R0, R6.reuse ;  /* 0x00000000030f7224 */ /* 0x108fe200078e0206 */
[----:B------:R-:W-:Y:S01]  /*0440*/  IADD3 R17, PT, PT, R5, R6, RZ ;  /* 0x0000000605117210 */ /* 0x000fe20007ffe0ff */
[----:B------:R-:W-:Y:S01]  /*0450*/  IMAD.IADD R7, R4, 0x1, R6 ;  /* 0x0000000104077824 */ /* 0x000fe200078e0206 */
[----:B------:R-:W-:-:S03]  /*0460*/  IADD3 R6, PT, PT, R6, 0x2, RZ ;  /* 0x0000000206067810 */ /* 0x000fc60007ffe0ff */
[----:B------:R-:W-:Y:S01]  /*0470*/  VIADD R19, R17, 0x1 ;  /* 0x0000000111137836 */ /* 0x000fe20000000000 */
[----:B------:R-:W1:Y:S08]  /*0480*/  LDC.64 R10, c[0x0][0x390] ;  /* 0x0000e400ff0a7b82 */ /* 0x000e700000000a00 */
[----:B------:R-:W2:Y:S01]  /*0490*/  LDC.64 R12, c[0x0][0x398] ;  /* 0x0000e600ff0c7b82 */ /* 0x000ea20000000a00 */
[----:B0-----:R-:W-:-:S05]  /*04a0*/  IMAD.WIDE R8, R15, 0x4, R8 ;  /* 0x000000040f087825 */ /* 0x001fca00078e0208 */
[----:B------:R0:W-:Y:S01]  /*04b0*/  STG.E desc[UR6][R8.64], R7 ;  /* 0x0000000708007986 */ /* 0x0001e2000c101906 */
[----:B-1----:R-:W-:-:S05]  /*04c0*/  IMAD.WIDE R10, R15, 0x4, R10 ;  /* 0x000000040f0a7825 */ /* 0x002fca00078e020a */
[----:B------:R0:W-:Y:S01]  /*04d0*/  STG.E desc[UR6][R10.64], R17 ;  /* 0x000000110a007986 */ /* 0x0001e2000c101906 */
[----:B--2---:R-:W-:Y:S01]  /*04e0*/  IMAD.WIDE R12, R15, 0x4, R12 ;  /* 0x000000040f0c7825 */ /* 0x004fe200078e020c */
[----:B------:R-:W-:-:S04]  /*04f0*/  IADD3 R15, PT, PT, R7, 0x1, RZ ;  /* 0x00000001070f7810 */ /* 0x000fc80007ffe0ff */
[----:B------:R0:W-:Y:S04]  /*0500*/  STG.E desc[UR6][R12.64], R2 ;  /* 0x000000020c007986 */ /* 0x0001e8000c101906 */
[----:B------:R0:W-:Y:S04]  /*0510*/  STG.E desc[UR6][R8.64+0x4], R15 ;  /* 0x0000040f08007986 */ /* 0x0001e8000c101906 */
[----:B------:R0:W-:Y:S04]  /*0520*/  STG.E desc[UR6][R10.64+0x4], R19 ;  /* 0x000004130a007986 */ /* 0x0001e8000c101906 */
[----:B------:R0:W-:Y:S02]  /*0530*/  STG.E desc[UR6][R12.64+0x4], R2 ;  /* 0x000004020c007986 */ /* 0x0001e4000c101906 */
.L_x_2:
[----:B------:R-:W-:Y:S05]  /*0540*/  @P1 EXIT ;  /* 0x000000000000194d */ /* 0x000fea0003800000 */
[----:B0-----:R-:W0:Y:S01]  /*0550*/  LDC.64 R8, c[0x0][0x388] ;  /* 0x0000e200ff087b82 */ /* 0x001e220000000a00 */
[----:B---3--:R-:W-:Y:S01]  /*0560*/  IMAD R15, R3, R0, R6 ;  /* 0x00000000030f7224 */ /* 0x008fe200078e0206 */
[-C--:B------:R-:W-:Y:S02]  /*0570*/  IADD3 R3, PT, PT, R4, R6.reuse, RZ ;  /* 0x0000000604037210 */ /* 0x080fe40007ffe0ff */
[----:B------:R-:W-:-:S04]  /*0580*/  IADD3 R17, PT, PT, R5, R6, RZ ;  /* 0x0000000605117210 */ /* 0x000fc80007ffe0ff */
[----:B------:R-:W1:Y:S08]  /*0590*/  LDC.64 R10, c[0x0][0x390] ;  /* 0x0000e400ff0a7b82 */ /* 0x000e700000000a00 */
[----:B------:R-:W2:Y:S01]  /*05a0*/  LDC.64 R12, c[0x0][0x398] ;  /* 0x0000e600ff0c7b82 */ /* 0x000ea20000000a00 */
[----:B0-----:R-:W-:-:S05]  /*05b0*/  IMAD.WIDE R4, R15, 0x4, R8 ;  /* 0x000000040f047825 */ /* 0x001fca00078e0208 */
[----:B------:R-:W-:Y:S01]  /*05c0*/  STG.E desc[UR6][R4.64], R3 ;  /* 0x0000000304007986 */ /* 0x000fe2000c101906 */
[----:B-1----:R-:W-:-:S05]  /*05d0*/  IMAD.WIDE R6, R15, 0x4, R10 ;  /* 0x000000040f067825 */ /* 0x002fca00078e020a */
[----:B------:R-:W-:Y:S01]  /*05e0*/  STG.E desc[UR6][R6.64], R17 ;  /* 0x0000001106007986 */ /* 0x000fe2000c101906 */
[----:B--2---:R-:W-:-:S05]  /*05f0*/  IMAD.WIDE R8, R15, 0x4, R12 ;  /* 0x000000040f087825 */ /* 0x004fca00078e020c */
[----:B------:R-:W-:Y:S01]  /*0600*/  STG.E desc[UR6][R8.64], R2 ;  /* 0x0000000208007986 */ /* 0x000fe2000c101906 */
[----:B------:R-:W-:Y:S05]  /*0610*/  EXIT ;  /* 0x000000000000794d */ /* 0x000fea0003800000 */
.L_x_3:
[----:B------:R-:W-:-:S00]  /*0620*/  BRA `(.L_x_3) ;  /* 0xfffffffc00fc7947 */ /* 0x000fc0000383ffff */
[----:B------:R-:W-:-:S00]  /*0630*/  NOP ;  /* 0x0000000000007918 */ /* 0x000fc00000000000 */
        /* <DEDUP_REMOVED lines=12> */
.L_x_4:


//--------------------- .nv.shared.reserved.0     --------------------------
	.section	.nv.shared.reserved.0,"aw",@nobits
	.weak		__nv_reservedSMEM_offset_0_alias
	.size		__nv_reservedSMEM_offset_0_alias, 0, 64
	.other		__nv_reservedSMEM_offset_0_alias,@"STO_CUDA_RESERVED_SHARED STV_DEFAULT"
__nv_reservedSMEM_offset_0_alias:
	.zero		0
	.zero		64


//--------------------- .nv.constant0._Z6expandiPiS_PfS_S_S0_ --------------------------
	.section	.nv.constant0._Z6expandiPiS_PfS_S_S0_,"a",@progbits
	.sectionflags	@""
	.align	4
.nv.constant0._Z6expandiPiS_PfS_S_S0_:
	.zero		952


//--------------------- SYMBOLS --------------------------

	.type		.nv.reservedSmem.offset0,@object
	.size		.nv.reservedSmem.offset0,0x4
